//
// Generated by NVIDIA NVVM Compiler
//
// Compiler Build ID: CL-36424714
// Cuda compilation tools, release 13.0, V13.0.88
// Based on NVVM 20.0.0
//

.version 9.0
.target sm_100
.address_size 64

	// .globl	_Z6renderPjjj

.visible .entry _Z6renderPjjj(
	.param .u64 .ptr .align 1 _Z6renderPjjj_param_0,
	.param .u32 _Z6renderPjjj_param_1,
	.param .u32 _Z6renderPjjj_param_2
)
{
	.reg .b32 	%r<19>;
	.reg .b32 	%f<7>;
	.reg .b64 	%rd<5>;

	ld.param.u64 	%rd1, [_Z6renderPjjj_param_0];
	ld.param.u32 	%r1, [_Z6renderPjjj_param_1];
	cvta.to.global.u64 	%rd2, %rd1;
	mov.u32 	%r2, %ctaid.x;
	mov.u32 	%r3, %ntid.x;
	mov.u32 	%r4, %tid.x;
	mad.lo.s32 	%r5, %r2, %r3, %r4;
	mov.u32 	%r6, %ctaid.y;
	mov.u32 	%r7, %ntid.y;
	mov.u32 	%r8, %tid.y;
	mad.lo.s32 	%r9, %r6, %r7, %r8;
	mov.f32 	%f1, 0f3F800000;
	cvt.sat.f32.f32 	%f2, %f1;
	mov.f32 	%f3, 0f00000000;
	cvt.sat.f32.f32 	%f4, %f3;
	mul.f32 	%f5, %f2, 0f437F0000;
	cvt.rzi.u32.f32 	%r10, %f5;
	shl.b32 	%r11, %r10, 24;
	mul.f32 	%f6, %f4, 0f437F0000;
	cvt.rzi.u32.f32 	%r12, %f6;
	shl.b32 	%r13, %r12, 16;
	shl.b32 	%r14, %r12, 8;
	or.b32  	%r15, %r13, %r11;
	or.b32  	%r16, %r15, %r14;
	or.b32  	%r17, %r16, %r10;
	mad.lo.s32 	%r18, %r1, %r9, %r5;
	mul.wide.u32 	%rd3, %r18, 4;
	add.s64 	%rd4, %rd2, %rd3;
	st.global.u32 	[%rd4], %r17;
	ret;

}


// ===== COMPILED SASS (sm_100) =====

	.target	sm_100

	.elftype	@"ET_EXEC"


//--------------------- .note.nv.tkinfo           --------------------------
	.section	.note.nv.tkinfo,"",@"SHT_NOTE"
	.sectionflags	@"SHF_NOTE_NV_TKINFO"
	.tkinfo
        /*0018*/ 	.word	0x00000002
        /*0030*/ 	.string	""
        /*0030*/ 	.string	"ptxas"
        /*0030*/ 	.string	"Cuda compilation tools, release 13.0, V13.0.88"
        /*0030*/ 	.string	"Build cuda_13.0.r13.0/compiler.36424714_0"
        /*0030*/ 	.string	"-arch sm_100 -m 64 "



//--------------------- .note.nv.cuinfo           --------------------------
	.section	.note.nv.cuinfo,"",@"SHT_NOTE"
	.sectionflags	@"SHF_NOTE_NV_CUINFO"
        /*0018*/ 	.short	0x0002
        /*001a*/ 	.short	0x0064
        /*001c*/ 	.short	0x0082
	.zero		2


//--------------------- .nv.info                  --------------------------
	.section	.nv.info,"",@"SHT_CUDA_INFO"
	.align	4


	//----- nvinfo : EIATTR_REGCOUNT
	.align		4
        /*0000*/ 	.byte	0x04, 0x2f
        /*0002*/ 	.short	(.L_1 - .L_0)
	.align		4
.L_0:
        /*0004*/ 	.word	index@(_Z6renderPjjj)
        /*0008*/ 	.word	0x0000000a


	//----- nvinfo : EIATTR_FRAME_SIZE
	.align		4
.L_1:
        /*000c*/ 	.byte	0x04, 0x11
        /*000e*/ 	.short	(.L_3 - .L_2)
	.align		4
.L_2:
        /*0010*/ 	.word	index@(_Z6renderPjjj)
        /*0014*/ 	.word	0x00000000


	//----- nvinfo : EIATTR_MIN_STACK_SIZE
	.align		4
.L_3:
        /*0018*/ 	.byte	0x04, 0x12
        /*001a*/ 	.short	(.L_5 - .L_4)
	.align		4
.L_4:
        /*001c*/ 	.word	index@(_Z6renderPjjj)
        /*0020*/ 	.word	0x00000000
.L_5:


//--------------------- .nv.compat                --------------------------
	.section	.nv.compat,"",@"SHT_CUDA_COMPAT_INFO"
	.align	4
        /*0000*/ 	.byte	0x02, 0x09, 0x00, 0x00, 0x02, 0x02, 0x01, 0x00, 0x02, 0x05, 0x05, 0x00, 0x03, 0x07, 0x01, 0x01
        /*0010*/ 	.byte	0x02, 0x03, 0x00, 0x00, 0x02, 0x06, 0x01, 0x00, 0x04, 0x0b, 0x08, 0x00, 0x09, 0x00, 0x00, 0x00
        /*0020*/ 	.byte	0x00, 0x00, 0x00, 0x00


//--------------------- .nv.info._Z6renderPjjj    --------------------------
	.section	.nv.info._Z6renderPjjj,"",@"SHT_CUDA_INFO"
	.sectionflags	@""
	.align	4


	//----- nvinfo : EIATTR_CUDA_API_VERSION
	.align		4
        /*0000*/ 	.byte	0x04, 0x37
        /*0002*/ 	.short	(.L_7 - .L_6)
.L_6:
        /*0004*/ 	.word	0x00000082


	//----- nvinfo : EIATTR_KPARAM_INFO
	.align		4
.L_7:
        /*0008*/ 	.byte	0x04, 0x17
        /*000a*/ 	.short	(.L_9 - .L_8)
.L_8:
        /*000c*/ 	.word	0x00000000
        /*0010*/ 	.short	0x0002
        /*0012*/ 	.short	0x000c
        /*0014*/ 	.byte	0x00, 0xf0, 0x11, 0x00


	//----- nvinfo : EIATTR_KPARAM_INFO
	.align		4
.L_9:
        /*0018*/ 	.byte	0x04, 0x17
        /*001a*/ 	.short	(.L_11 - .L_10)
.L_10:
        /*001c*/ 	.word	0x00000000
        /*0020*/ 	.short	0x0001
        /*0022*/ 	.short	0x0008
        /*0024*/ 	.byte	0x00, 0xf0, 0x11, 0x00


	//----- nvinfo : EIATTR_KPARAM_INFO
	.align		4
.L_11:
        /*0028*/ 	.byte	0x04, 0x17
        /*002a*/ 	.short	(.L_13 - .L_12)
.L_12:
        /*002c*/ 	.word	0x00000000
        /*0030*/ 	.short	0x0000
        /*0032*/ 	.short	0x0000
        /*0034*/ 	.byte	0x00, 0xf5, 0x21, 0x00


	//----- nvinfo : EIATTR_SPARSE_MMA_MASK
	.align		4
.L_13:
        /*0038*/ 	.byte	0x03, 0x50
        /*003a*/ 	.short	0x0000


	//----- nvinfo : EIATTR_MAXREG_COUNT
	.align		4
        /*003c*/ 	.byte	0x03, 0x1b
        /*003e*/ 	.short	0x00ff


	//----- nvinfo : EIATTR_MERCURY_ISA_VERSION
	.align		4
        /*0040*/ 	.byte	0x03, 0x5f
        /*0042*/ 	.short	0x0101


	//----- nvinfo : EIATTR_VRC_CTA_INIT_COUNT
	.align		4
        /*0044*/ 	.byte	0x02, 0x4a
	.zero		1
	.zero		1


	//----- nvinfo : EIATTR_EXIT_INSTR_OFFSETS
	.align		4
        /*0048*/ 	.byte	0x04, 0x1c
        /*004a*/ 	.short	(.L_15 - .L_14)


	//   ....[0]....
.L_14:
        /*004c*/ 	.word	0x00000100


	//----- nvinfo : EIATTR_CBANK_PARAM_SIZE
	.align		4
.L_15:
        /*0050*/ 	.byte	0x03, 0x19
        /*0052*/ 	.short	0x0010


	//----- nvinfo : EIATTR_PARAM_CBANK
	.align		4
        /*0054*/ 	.byte	0x04, 0x0a
        /*0056*/ 	.short	(.L_17 - .L_16)
	.align		4
.L_16:
        /*0058*/ 	.word	index@(.nv.constant0._Z6renderPjjj)
        /*005c*/ 	.short	0x0380
        /*005e*/ 	.short	0x0010


	//----- nvinfo : EIATTR_SW_WAR
	.align		4
.L_17:
        /*0060*/ 	.byte	0x04, 0x36
        /*0062*/ 	.short	(.L_19 - .L_18)
.L_18:
        /*0064*/ 	.word	0x00000008
.L_19:


//--------------------- .nv.callgraph             --------------------------
	.section	.nv.callgraph,"",@"SHT_CUDA_CALLGRAPH"
	.align	4
	.sectionentsize	8
	.align		4
        /*0000*/ 	.word	0x00000000
	.align		4
        /*0004*/ 	.word	0xffffffff
	.align		4
        /*0008*/ 	.word	0x00000000
	.align		4
        /*000c*/ 	.word	0xfffffffe
	.align		4
        /*0010*/ 	.word	0x00000000
	.align		4
        /*0014*/ 	.word	0xfffffffd
	.align		4
        /*0018*/ 	.word	0x00000000
	.align		4
        /*001c*/ 	.word	0xfffffffc


//--------------------- .text._Z6renderPjjj       --------------------------
	.section	.text._Z6renderPjjj,"ax",@progbits
	.align	128
        .global         _Z6renderPjjj
        .type           _Z6renderPjjj,@function
        .size           _Z6renderPjjj,(.L_x_1 - _Z6renderPjjj)
        .other          _Z6renderPjjj,@"STO_CUDA_ENTRY STV_DEFAULT"
_Z6renderPjjj:
.text._Z6renderPjjj:
[----:B------:R-:W-:Y:S01]  /*0000*/  LDC R1, c[0x0][0x37c] ;  /* 0x0000df00ff017b82 */ /* 0x000fe20000000800 */
[----:B------:R-:W0:Y:S07]  /*0010*/  S2R R5, SR_TID.X ;  /* 0x0000000000057919 */ /* 0x000e2e0000002100 */
[----:B------:R-:W0:Y:S01]  /*0020*/  S2UR UR6, SR_CTAID.X ;  /* 0x00000000000679c3 */ /* 0x000e220000002500 */
[----:B------:R-:W1:Y:S01]  /*0030*/  LDCU UR8, c[0x0][0x388] ;  /* 0x00007100ff0877ac */ /* 0x000e620008000800 */
[----:B------:R-:W2:Y:S01]  /*0040*/  S2R R7, SR_TID.Y ;  /* 0x0000000000077919 */ /* 0x000ea20000002200 */
[----:B------:R-:W3:Y:S05]  /*0050*/  LDCU.64 UR4, c[0x0][0x358] ;  /* 0x00006b00ff0477ac */ /* 0x000eea0008000a00 */
[----:B------:R-:W0:Y:S08]  /*0060*/  LDC R0, c[0x0][0x360] ;  /* 0x0000d800ff007b82 */ /* 0x000e300000000800 */
[----:B------:R-:W2:Y:S08]  /*0070*/  S2UR UR7, SR_CTAID.Y ;  /* 0x00000000000779c3 */ /* 0x000eb00000002600 */
[----:B------:R-:W2:Y:S08]  /*0080*/  LDC R4, c[0x0][0x364] ;  /* 0x0000d900ff047b82 */ /* 0x000eb00000000800 */
[----:B------:R-:W4:Y:S01]  /*0090*/  LDC.64 R2, c[0x0][0x380] ;  /* 0x0000e000ff027b82 */ /* 0x000f220000000a00 */
[----:B0-----:R-:W-:-:S02]  /*00a0*/  IMAD R0, R0, UR6, R5 ;  /* 0x0000000600007c24 */ /* 0x001fc4000f8e0205 */
[----:B--2---:R-:W-:Y:S01]  /*00b0*/  IMAD R5, R4, UR7, R7 ;  /* 0x0000000704057c24 */ /* 0x004fe2000f8e0207 */
[----:B------:R-:W-:-:S03]  /*00c0*/  MOV R7, 0xff0000ff ;  /* 0xff0000ff00077802 */ /* 0x000fc60000000f00 */
[----:B-1----:R-:W-:-:S04]  /*00d0*/  IMAD R5, R5, UR8, R0 ;  /* 0x0000000805057c24 */ /* 0x002fc8000f8e0200 */
[----:B----4-:R-:W-:-:S05]  /*00e0*/  IMAD.WIDE.U32 R2, R5, 0x4, R2 ;  /* 0x0000000405027825 */ /* 0x010fca00078e0002 */
[----:B---3--:R-:W-:Y:S01]  /*00f0*/  STG.E desc[UR4][R2.64], R7 ;  /* 0x0000000702007986 */ /* 0x008fe2000c101904 */
[----:B------:R-:W-:Y:S05]  /*0100*/  EXIT ;  /* 0x000000000000794d */ /* 0x000fea0003800000 */
.L_x_0:
[----:B------:R-:W-:-:S00]  /*0110*/  BRA `(.L_x_0) ;  /* 0xfffffffc00fc7947 */ /* 0x000fc0000383ffff */
[----:B------:R-:W-:-:S00]  /*0120*/  NOP ;  /* 0x0000000000007918 */ /* 0x000fc00000000000 */
        /* <DEDUP_REMOVED lines=13> */
.L_x_1:


//--------------------- .nv.shared.reserved.0     --------------------------
	.section	.nv.shared.reserved.0,"aw",@nobits
	.weak		__nv_reservedSMEM_offset_0_alias
	.size		__nv_reservedSMEM_offset_0_alias, 0, 64
	.other		__nv_reservedSMEM_offset_0_alias,@"STO_CUDA_RESERVED_SHARED STV_DEFAULT"
__nv_reservedSMEM_offset_0_alias:
	.zero		0
	.zero		64


//--------------------- .nv.constant0._Z6renderPjjj --------------------------
	.section	.nv.constant0._Z6renderPjjj,"a",@progbits
	.sectionflags	@""
	.align	4
.nv.constant0._Z6renderPjjj:
	.zero		912


//--------------------- SYMBOLS --------------------------

	.type		.nv.reservedSmem.offset0,@object
	.size		.nv.reservedSmem.offset0,0x4
